	.headerflags	@"EF_CUDA_TEXMODE_UNIFIED EF_CUDA_64BIT_ADDRESS EF_CUDA_ACCELERATORS EF_CUDA_SM90 EF_CUDA_VIRTUAL_SM(EF_CUDA_SM90)"
	.elftype	@"ET_EXEC"


//--------------------- .nv.info                  --------------------------
	.section	.nv.info,"",@"SHT_CUDA_INFO"
	.align	4


	//----- nvinfo : EIATTR_REGCOUNT
	.align		4
        /*0000*/ 	.byte	0x04, 0x2f
        /*0002*/ 	.short	(.L_3 - .L_2)
	.align		4
.L_2:
        /*0004*/ 	.word	index@(triton_poi_fused__native_batch_norm_legit_no_training_cat_relu_8)
        /*0008*/ 	.word	0x00000020


	//----- nvinfo : EIATTR_MIN_STACK_SIZE
	.align		4
.L_3:
        /*000c*/ 	.byte	0x04, 0x12
        /*000e*/ 	.short	(.L_5 - .L_4)
	.align		4
.L_4:
        /*0010*/ 	.word	index@(triton_poi_fused__native_batch_norm_legit_no_training_cat_relu_8)
        /*0014*/ 	.word	0x00000000


	//----- nvinfo : EIATTR_FRAME_SIZE
	.align		4
.L_5:
        /*0018*/ 	.byte	0x04, 0x11
        /*001a*/ 	.short	(.L_7 - .L_6)
	.align		4
.L_6:
        /*001c*/ 	.word	index@(triton_poi_fused__native_batch_norm_legit_no_training_cat_relu_8)
        /*0020*/ 	.word	0x00000000


	//----- nvinfo : EIATTR_MIN_STACK_SIZE
	.align		4
.L_7:
        /*0024*/ 	.byte	0x04, 0x12
        /*0026*/ 	.short	(.L_9 - .L_8)
	.align		4
.L_8:
        /*0028*/ 	.word	index@(triton_poi_fused__native_batch_norm_legit_no_training_cat_relu_8)
        /*002c*/ 	.word	0x00000000
.L_9:


//--------------------- .nv.info.triton_poi_fused__native_batch_norm_legit_no_training_cat_relu_8 --------------------------
	.section	.nv.info.triton_poi_fused__native_batch_norm_legit_no_training_cat_relu_8,"",@"SHT_CUDA_INFO"
	.sectionflags	@""
	.align	4


	//----- nvinfo : EIATTR_CUDA_API_VERSION
	.align		4
        /*0000*/ 	.byte	0x04, 0x37
        /*0002*/ 	.short	(.L_11 - .L_10)
.L_10:
        /*0004*/ 	.word	0x0000007c


	//----- nvinfo : EIATTR_KPARAM_INFO
	.align		4
.L_11:
        /*0008*/ 	.byte	0x04, 0x17
        /*000a*/ 	.short	(.L_13 - .L_12)
.L_12:
        /*000c*/ 	.word	0x00000000
        /*0010*/ 	.short	0x0008
        /*0012*/ 	.short	0x0040
        /*0014*/ 	.byte	0x00, 0xf0, 0x11, 0x00


	//----- nvinfo : EIATTR_KPARAM_INFO
	.align		4
.L_13:
        /*0018*/ 	.byte	0x04, 0x17
        /*001a*/ 	.short	(.L_15 - .L_14)
.L_14:
        /*001c*/ 	.word	0x00000000
        /*0020*/ 	.short	0x0007
        /*0022*/ 	.short	0x0038
        /*0024*/ 	.byte	0x00, 0xf4, 0x21, 0x00


	//----- nvinfo : EIATTR_KPARAM_INFO
	.align		4
.L_15:
        /*0028*/ 	.byte	0x04, 0x17
        /*002a*/ 	.short	(.L_17 - .L_16)
.L_16:
        /*002c*/ 	.word	0x00000000
        /*0030*/ 	.short	0x0006
        /*0032*/ 	.short	0x0030
        /*0034*/ 	.byte	0x00, 0xf4, 0x21, 0x00


	//----- nvinfo : EIATTR_KPARAM_INFO
	.align		4
.L_17:
        /*0038*/ 	.byte	0x04, 0x17
        /*003a*/ 	.short	(.L_19 - .L_18)
.L_18:
        /*003c*/ 	.word	0x00000000
        /*0040*/ 	.short	0x0005
        /*0042*/ 	.short	0x0028
        /*0044*/ 	.byte	0x00, 0xf4, 0x21, 0x00


	//----- nvinfo : EIATTR_KPARAM_INFO
	.align		4
.L_19:
        /*0048*/ 	.byte	0x04, 0x17
        /*004a*/ 	.short	(.L_21 - .L_20)
.L_20:
        /*004c*/ 	.word	0x00000000
        /*0050*/ 	.short	0x0004
        /*0052*/ 	.short	0x0020
        /*0054*/ 	.byte	0x00, 0xf4, 0x21, 0x00


	//----- nvinfo : EIATTR_KPARAM_INFO
	.align		4
.L_21:
        /*0058*/ 	.byte	0x04, 0x17
        /*005a*/ 	.short	(.L_23 - .L_22)
.L_22:
        /*005c*/ 	.word	0x00000000
        /*0060*/ 	.short	0x0003
        /*0062*/ 	.short	0x0018
        /*0064*/ 	.byte	0x00, 0xf4, 0x21, 0x00


	//----- nvinfo : EIATTR_KPARAM_INFO
	.align		4
.L_23:
        /*0068*/ 	.byte	0x04, 0x17
        /*006a*/ 	.short	(.L_25 - .L_24)
.L_24:
        /*006c*/ 	.word	0x00000000
        /*0070*/ 	.short	0x0002
        /*0072*/ 	.short	0x0010
        /*0074*/ 	.byte	0x00, 0xf4, 0x21, 0x00


	//----- nvinfo : EIATTR_KPARAM_INFO
	.align		4
.L_25:
        /*0078*/ 	.byte	0x04, 0x17
        /*007a*/ 	.short	(.L_27 - .L_26)
.L_26:
        /*007c*/ 	.word	0x00000000
        /*0080*/ 	.short	0x0001
        /*0082*/ 	.short	0x0008
        /*0084*/ 	.byte	0x00, 0xf4, 0x21, 0x00


	//----- nvinfo : EIATTR_KPARAM_INFO
	.align		4
.L_27:
        /*0088*/ 	.byte	0x04, 0x17
        /*008a*/ 	.short	(.L_29 - .L_28)
.L_28:
        /*008c*/ 	.word	0x00000000
        /*0090*/ 	.short	0x0000
        /*0092*/ 	.short	0x0000
        /*0094*/ 	.byte	0x00, 0xf4, 0x21, 0x00


	//----- nvinfo : EIATTR_SPARSE_MMA_MASK
	.align		4
.L_29:
        /*0098*/ 	.byte	0x03, 0x50
        /*009a*/ 	.short	0x0000


	//----- nvinfo : EIATTR_MAXREG_COUNT
	.align		4
        /*009c*/ 	.byte	0x03, 0x1b
        /*009e*/ 	.short	0x00ff


	//----- nvinfo : EIATTR_EXIT_INSTR_OFFSETS
	.align		4
        /*00a0*/ 	.byte	0x04, 0x1c
        /*00a2*/ 	.short	(.L_31 - .L_30)


	//   ....[0]....
.L_30:
        /*00a4*/ 	.word	0x00000b80


	//----- nvinfo : EIATTR_REQNTID
	.align		4
.L_31:
        /*00a8*/ 	.byte	0x04, 0x10
        /*00aa*/ 	.short	(.L_33 - .L_32)
.L_32:
        /*00ac*/ 	.word	0x00000080
        /*00b0*/ 	.word	0x00000001
        /*00b4*/ 	.word	0x00000001


	//----- nvinfo : EIATTR_CBANK_PARAM_SIZE
	.align		4
.L_33:
        /*00b8*/ 	.byte	0x03, 0x19
        /*00ba*/ 	.short	0x0044


	//----- nvinfo : EIATTR_PARAM_CBANK
	.align		4
        /*00bc*/ 	.byte	0x04, 0x0a
        /*00be*/ 	.short	(.L_35 - .L_34)
	.align		4
.L_34:
        /*00c0*/ 	.word	index@(.nv.constant0.triton_poi_fused__native_batch_norm_legit_no_training_cat_relu_8)
        /*00c4*/ 	.short	0x0210
        /*00c6*/ 	.short	0x0044


	//----- nvinfo : EIATTR_SW_WAR
	.align		4
.L_35:
        /*00c8*/ 	.byte	0x04, 0x36
        /*00ca*/ 	.short	(.L_37 - .L_36)
.L_36:
        /*00cc*/ 	.word	0x00000008
.L_37:


//--------------------- .nv.callgraph             --------------------------
	.section	.nv.callgraph,"",@"SHT_CUDA_CALLGRAPH"
	.align	4
	.sectionentsize	8
	.align		4
        /*0000*/ 	.word	0x00000000
	.align		4
        /*0004*/ 	.word	0xffffffff
	.align		4
        /*0008*/ 	.word	0x00000000
	.align		4
        /*000c*/ 	.word	0xfffffffe
	.align		4
        /*0010*/ 	.word	0x00000000
	.align		4
        /*0014*/ 	.word	0xfffffffd
	.align		4
        /*0018*/ 	.word	0x00000000
	.align		4
        /*001c*/ 	.word	0xfffffffc


//--------------------- .nv.constant4             --------------------------
	.section	.nv.constant4,"a",@progbits
	.align	8
	.align		8
.nv.constant4:
        /*0000*/ 	.dword	_$_str
	.align		8
        /*0008*/ 	.dword	_$_str_$_2


//--------------------- .text.triton_poi_fused__native_batch_norm_legit_no_training_cat_relu_8 --------------------------
	.section	.text.triton_poi_fused__native_batch_norm_legit_no_training_cat_relu_8,"ax",@progbits
	.align	128
        .global         triton_poi_fused__native_batch_norm_legit_no_training_cat_relu_8
        .type           triton_poi_fused__native_batch_norm_legit_no_training_cat_relu_8,@function
        .size           triton_poi_fused__native_batch_norm_legit_no_training_cat_relu_8,(.L_x_1 - triton_poi_fused__native_batch_norm_legit_no_training_cat_relu_8)
        .other          triton_poi_fused__native_batch_norm_legit_no_training_cat_relu_8,@"STO_CUDA_ENTRY STV_DEFAULT"
triton_poi_fused__native_batch_norm_legit_no_training_cat_relu_8:
.text.triton_poi_fused__native_batch_norm_legit_no_training_cat_relu_8:
[----:B------:R-:W-:Y:S01]  /*0000*/  LDC R1, c[0x0][0x28] ;  /* 0x00000a00ff017b82 */ /* 0x000fe20000000800 */
[----:B------:R-:W1:Y:S01]  /*0010*/  S2R R0, SR_TID.X ;  /* 0x0000000000007919 */ /* 0x000e620000002100 */
[----:B------:R-:W-:-:S06]  /*0020*/  IMAD.MOV.U32 R6, RZ, RZ, RZ ;  /* 0x000000ffff067224 */ /* 0x000fcc00078e00ff */
[----:B------:R-:W2:Y:S01]  /*0030*/  LDC.64 R2, c[0x0][0x228] ;  /* 0x00008a00ff027b82 */ /* 0x000ea20000000a00 */
[----:B------:R-:W-:Y:S01]  /*0040*/  IMAD.MOV.U32 R10, RZ, RZ, RZ ;  /* 0x000000ffff0a7224 */ /* 0x000fe200078e00ff */
[----:B------:R-:W3:Y:S01]  /*0050*/  S2R R25, SR_CTAID.X ;  /* 0x0000000000197919 */ /* 0x000ee20000002500 */
[----:B------:R-:W-:Y:S01]  /*0060*/  ULDC.64 UR4, c[0x0][0x208] ;  /* 0x0000820000047ab9 */ /* 0x000fe20000000a00 */
[----:B------:R-:W-:Y:S01]  /*0070*/  IMAD.MOV.U32 R24, RZ, RZ, RZ ;  /* 0x000000ffff187224 */ /* 0x000fe200078e00ff */
[----:B------:R-:W-:-:S03]  /*0080*/  ULDC.64 UR6, c[0x0][0x218] ;  /* 0x0000860000067ab9 */ /* 0x000fc60000000a00 */
[----:B------:R-:W4:Y:S08]  /*0090*/  LDC.64 R28, c[0x0][0x238] ;  /* 0x00008e00ff1c7b82 */ /* 0x000f300000000a00 */
[----:B------:R-:W5:Y:S01]  /*00a0*/  LDC.64 R16, c[0x0][0x210] ;  /* 0x00008400ff107b82 */ /* 0x000f620000000a00 */
[----:B-1----:R-:W-:Y:S01]  /*00b0*/  IMAD.SHL.U32 R0, R0, 0x4, RZ ;  /* 0x0000000400007824 */ /* 0x002fe200078e00ff */
[----:B---3--:R-:W-:-:S04]  /*00c0*/  SHF.R.S32.HI R9, RZ, 0x15, R25 ;  /* 0x00000015ff097819 */ /* 0x008fc80000011419 */
[----:B------:R-:W-:Y:S02]  /*00d0*/  LOP3.LUT R0, R0, 0x1fc, RZ, 0xc0, !PT ;  /* 0x000001fc00007812 */ /* 0x000fe400078ec0ff */
[----:B------:R-:W-:-:S03]  /*00e0*/  SGXT R9, R9, 0x1 ;  /* 0x000000010909781a */ /* 0x000fc60000000200 */
[----:B------:R-:W-:-:S04]  /*00f0*/  IMAD R25, R25, 0x400, R0 ;  /* 0x0000040019197824 */ /* 0x000fc800078e0200 */
[----:B------:R-:W-:Y:S01]  /*0100*/  VIADD R5, R25, 0x200 ;  /* 0x0000020019057836 */ /* 0x000fe20000000000 */
[----:B------:R-:W-:-:S04]  /*0110*/  LEA.HI R0, R9, R25, RZ, 0x8 ;  /* 0x0000001909007211 */ /* 0x000fc800078f40ff */
[----:B------:R-:W-:Y:S02]  /*0120*/  SHF.R.S32.HI R7, RZ, 0x8, R0 ;  /* 0x00000008ff077819 */ /* 0x000fe40000011400 */
[----:B------:R-:W-:-:S03]  /*0130*/  LEA.HI R9, R9, R5, RZ, 0x8 ;  /* 0x0000000509097211 */ /* 0x000fc600078f40ff */
[----:B------:R-:W-:Y:S01]  /*0140*/  IMAD.HI R6, R7, -0x6db6db6d, R6 ;  /* 0x9249249307067827 */ /* 0x000fe200078e0206 */
[----:B------:R-:W-:-:S04]  /*0150*/  SHF.R.S32.HI R11, RZ, 0x8, R9 ;  /* 0x00000008ff0b7819 */ /* 0x000fc80000011409 */
[----:B------:R-:W-:Y:S01]  /*0160*/  SHF.R.U32.HI R9, RZ, 0x1f, R6 ;  /* 0x0000001fff097819 */ /* 0x000fe20000011606 */
[----:B------:R-:W-:-:S03]  /*0170*/  IMAD.HI R4, R11, -0x6db6db6d, R10 ;  /* 0x924924930b047827 */ /* 0x000fc600078e020a */
[----:B------:R-:W-:Y:S02]  /*0180*/  LEA.HI.SX32 R6, R6, R9, 0x19 ;  /* 0x0000000906067211 */ /* 0x000fe400078fcaff */
[----:B------:R-:W-:-:S03]  /*0190*/  SHF.R.U32.HI R9, RZ, 0x1f, R4 ;  /* 0x0000001fff097819 */ /* 0x000fc60000011604 */
[----:B------:R-:W-:Y:S01]  /*01a0*/  IMAD R7, R6, -0xe0, R7 ;  /* 0xffffff2006077824 */ /* 0x000fe200078e0207 */
[----:B------:R-:W-:-:S03]  /*01b0*/  LEA.HI.SX32 R23, R4, R9, 0x19 ;  /* 0x0000000904177211 */ /* 0x000fc600078fcaff */
[----:B--2---:R-:W-:-:S04]  /*01c0*/  IMAD.WIDE R8, R7, 0x4, R2 ;  /* 0x0000000407087825 */ /* 0x004fc800078e0202 */
[----:B------:R-:W-:Y:S02]  /*01d0*/  IMAD R23, R23, -0xe0, R11 ;  /* 0xffffff2017177824 */ /* 0x000fe400078e020b */
[----:B------:R-:W2:Y:S02]  /*01e0*/  LDG.E.EL R8, desc[UR4][R8.64] ;  /* 0x0000000408087981 */ /* 0x000ea4000c2e1900 */
[----:B------:R-:W-:-:S06]  /*01f0*/  IMAD.WIDE R2, R23, 0x4, R2 ;  /* 0x0000000417027825 */ /* 0x000fcc00078e0202 */
[----:B------:R1:W3:Y:S01]  /*0200*/  LDG.E.EL R2, desc[UR4][R2.64] ;  /* 0x0000000402027981 */ /* 0x0002e2000c2e1900 */
[----:B------:R-:W-:Y:S01]  /*0210*/  IMAD.HI R27, R25, -0x6db6db6d, R24 ;  /* 0x92492493191b7827 */ /* 0x000fe200078e0218 */
[----:B------:R-:W-:-:S03]  /*0220*/  LOP3.LUT R19, R0, 0xffffff00, RZ, 0xc0, !PT ;  /* 0xffffff0000137812 */ /* 0x000fc600078ec0ff */
[----:B------:R-:W-:Y:S02]  /*0230*/  IMAD.MOV.U32 R4, RZ, RZ, RZ ;  /* 0x000000ffff047224 */ /* 0x000fe400078e00ff */
[----:B------:R-:W-:Y:S02]  /*0240*/  IMAD.IADD R19, R25, 0x1, -R19 ;  /* 0x0000000119137824 */ /* 0x000fe400078e0a13 */
[----:B------:R-:W-:Y:S01]  /*0250*/  IMAD.HI R10, R5, -0x6db6db6d, R4 ;  /* 0x92492493050a7827 */ /* 0x000fe200078e0204 */
[----:B------:R-:W-:Y:S02]  /*0260*/  SHF.R.U32.HI R4, RZ, 0x1f, R27 ;  /* 0x0000001fff047819 */ /* 0x000fe4000001161b */
[----:B------:R-:W-:Y:S02]  /*0270*/  SHF.R.S32.HI R18, RZ, 0x1f, R19 ;  /* 0x0000001fff127819 */ /* 0x000fe40000011413 */
[----:B------:R-:W-:Y:S02]  /*0280*/  LEA.HI.SX32 R27, R27, R4, 0x11 ;  /* 0x000000041b1b7211 */ /* 0x000fe400078f8aff */
[----:B-1----:R-:W-:-:S03]  /*0290*/  SHF.R.U32.HI R3, RZ, 0x1f, R10 ;  /* 0x0000001fff037819 */ /* 0x002fc6000001160a */
[----:B------:R-:W-:Y:S01]  /*02a0*/  IMAD.SHL.U32 R0, R27, 0x2000, RZ ;  /* 0x000020001b007824 */ /* 0x000fe200078e00ff */
[----:B------:R-:W-:-:S04]  /*02b0*/  LEA.HI.SX32 R4, R10, R3, 0x11 ;  /* 0x000000030a047211 */ /* 0x000fc800078f8aff */
[----:B------:R-:W-:Y:S01]  /*02c0*/  SHF.R.S32.HI R10, RZ, 0x1f, R0 ;  /* 0x0000001fff0a7819 */ /* 0x000fe20000011400 */
[----:B------:R-:W-:-:S04]  /*02d0*/  IMAD R13, R4, -0xe000, R5 ;  /* 0xffff2000040d7824 */ /* 0x000fc800078e0205 */
[----:B------:R-:W-:Y:S02]  /*02e0*/  IMAD R13, R4, 0xc000, R13 ;  /* 0x0000c000040d7824 */ /* 0x000fe400078e020d */
[----:B--2---:R-:W-:Y:S01]  /*02f0*/  FADD R11, R8, 9.9999997473787516356e-06 ;  /* 0x3727c5ac080b7421 */ /* 0x004fe20000000000 */
[----:B------:R-:W-:-:S03]  /*0300*/  IMAD.SHL.U32 R8, R7, 0x100, RZ ;  /* 0x0000010007087824 */ /* 0x000fc600078e00ff */
[----:B------:R1:W2:Y:S02]  /*0310*/  MUFU.SQRT R21, R11 ;  /* 0x0000000b00157308 */ /* 0x0002a40000002000 */
[----:B------:R-:W-:Y:S01]  /*0320*/  IADD3 R0, P4, P5, R8, R19, R0 ;  /* 0x0000001308007210 */ /* 0x000fe20007d9e000 */
[----:B---3--:R-:W-:Y:S01]  /*0330*/  FADD R6, R2, 9.9999997473787516356e-06 ;  /* 0x3727c5ac02067421 */ /* 0x008fe20000000000 */
[----:B------:R-:W-:Y:S01]  /*0340*/  SHF.R.S32.HI R9, RZ, 0x1f, R8 ;  /* 0x0000001fff097819 */ /* 0x000fe20000011408 */
[----:B------:R-:W3:Y:S01]  /*0350*/  LDC.64 R2, c[0x0][0x220] ;  /* 0x00008800ff027b82 */ /* 0x000ee20000000a00 */
[----:B------:R-:W-:Y:S02]  /*0360*/  IMAD.SHL.U32 R8, R4, 0x2000, RZ ;  /* 0x0000200004087824 */ /* 0x000fe400078e00ff */
[----:B------:R-:W-:Y:S01]  /*0370*/  IADD3.X R5, R9, R18, R10, P4, P5 ;  /* 0x0000001209057210 */ /* 0x000fe200027ea40a */
[----:B------:R-:W4:Y:S01]  /*0380*/  MUFU.SQRT R6, R6 ;  /* 0x0000000600067308 */ /* 0x000f220000002000 */
[----:B------:R-:W-:-:S02]  /*0390*/  IMAD.MOV.U32 R9, RZ, RZ, 0x3e800000 ;  /* 0x3e800000ff097424 */ /* 0x000fc400078e00ff */
[----:B------:R-:W-:Y:S01]  /*03a0*/  IMAD.SHL.U32 R4, R23, 0x100, RZ ;  /* 0x0000010017047824 */ /* 0x000fe200078e00ff */
[----:B-1----:R-:W1:Y:S01]  /*03b0*/  LDC.64 R10, c[0x0][0x230] ;  /* 0x00008c00ff0a7b82 */ /* 0x002e620000000a00 */
[C---:B--2---:R-:W-:Y:S02]  /*03c0*/  FSETP.GT.AND P2, PT, R21.reuse, 8.50705917302346158658e+37, PT ;  /* 0x7e8000001500780b */ /* 0x044fe40003f44000 */
[----:B------:R-:W-:Y:S02]  /*03d0*/  FSETP.GEU.AND P0, PT, R21, 1.175494350822287508e-38, PT ;  /* 0x008000001500780b */ /* 0x000fe40003f0e000 */
[----:B------:R-:W-:Y:S02]  /*03e0*/  FSEL R12, R9, 1, P2 ;  /* 0x3f800000090c7808 */ /* 0x000fe40001000000 */
[--C-:B------:R-:W-:Y:S02]  /*03f0*/  IADD3 R19, P4, P5, R4, R19, R8.reuse ;  /* 0x0000001304137210 */ /* 0x100fe40007d9e008 */
[----:B------:R-:W-:-:S02]  /*0400*/  SHF.R.S32.HI R8, RZ, 0x1f, R8 ;  /* 0x0000001fff087819 */ /* 0x000fc40000011408 */
[C---:B0---4-:R-:W-:Y:S02]  /*0410*/  FSETP.GT.AND P3, PT, R6.reuse, 8.50705917302346158658e+37, PT ;  /* 0x7e8000000600780b */ /* 0x051fe40003f64000 */
[----:B------:R-:W-:Y:S01]  /*0420*/  FSETP.GEU.AND P1, PT, R6, 1.175494350822287508e-38, PT ;  /* 0x008000000600780b */ /* 0x000fe20003f2e000 */
[----:B------:R-:W-:Y:S01]  /*0430*/  @P2 FMUL R21, R21, 0.25 ;  /* 0x3e80000015152820 */ /* 0x000fe20000400000 */
[----:B------:R-:W-:Y:S01]  /*0440*/  FSEL R9, R9, 1, P3 ;  /* 0x3f80000009097808 */ /* 0x000fe20001800000 */
[----:B------:R-:W-:Y:S01]  /*0450*/  @!P0 FMUL R12, R12, 16777216 ;  /* 0x4b8000000c0c8820 */ /* 0x000fe20000400000 */
[----:B------:R-:W-:Y:S01]  /*0460*/  SHF.R.S32.HI R15, RZ, 0x1f, R4 ;  /* 0x0000001fff0f7819 */ /* 0x000fe20000011404 */
[----:B------:R-:W-:Y:S01]  /*0470*/  @!P0 FMUL R21, R21, 16777216 ;  /* 0x4b80000015158820 */ /* 0x000fe20000400000 */
[----:B------:R-:W-:Y:S02]  /*0480*/  LEA R14, P2, R0, UR6, 0x2 ;  /* 0x00000006000e7c11 */ /* 0x000fe4000f8410ff */
[----:B------:R-:W-:-:S02]  /*0490*/  IADD3.X R18, R15, R18, R8, P4, P5 ;  /* 0x000000120f127210 */ /* 0x000fc400027ea408 */
[----:B------:R-:W-:Y:S01]  /*04a0*/  LEA.HI.X R15, R0, UR7, R5, 0x2, P2 ;  /* 0x00000007000f7c11 */ /* 0x000fe200090f1405 */
[----:B------:R-:W-:Y:S01]  /*04b0*/  @P3 FMUL R6, R6, 0.25 ;  /* 0x3e80000006063820 */ /* 0x000fe20000400000 */
[----:B------:R-:W0:Y:S01]  /*04c0*/  MUFU.RCP R21, R21 ;  /* 0x0000001500157308 */ /* 0x000e220000001000 */
[----:B------:R-:W-:Y:S01]  /*04d0*/  @!P1 FMUL R9, R9, 16777216 ;  /* 0x4b80000009099820 */ /* 0x000fe20000400000 */
[----:B---3--:R-:W-:-:S04]  /*04e0*/  IMAD.WIDE R4, R7, 0x4, R2 ;  /* 0x0000000407047825 */ /* 0x008fc800078e0202 */
[----:B------:R-:W-:Y:S01]  /*04f0*/  @!P1 FMUL R6, R6, 16777216 ;  /* 0x4b80000006069820 */ /* 0x000fe20000400000 */
[----:B------:R-:W-:Y:S01]  /*0500*/  IMAD.WIDE R2, R23, 0x4, R2 ;  /* 0x0000000417027825 */ /* 0x000fe200078e0202 */
[C---:B------:R-:W-:Y:S01]  /*0510*/  ISETP.GT.AND P0, PT, R7.reuse, 0xbf, PT ;  /* 0x000000bf0700780c */ /* 0x040fe20003f04270 */
[----:B------:R-:W2:Y:S03]  /*0520*/  LDG.E.EL R24, desc[UR4][R4.64] ;  /* 0x0000000404187981 */ /* 0x000ea6000c2e1900 */
[----:B------:R-:W3:Y:S01]  /*0530*/  MUFU.RCP R6, R6 ;  /* 0x0000000600067308 */ /* 0x000ee20000001000 */
[----:B------:R-:W-:Y:S01]  /*0540*/  ISETP.GE.AND P3, PT, R7, 0xc0, PT ;  /* 0x000000c00700780c */ /* 0x000fe20003f66270 */
[----:B------:R-:W4:Y:S01]  /*0550*/  LDG.E.EL R2, desc[UR4][R2.64] ;  /* 0x0000000402027981 */ /* 0x000f22000c2e1900 */
[----:B0-----:R-:W-:Y:S01]  /*0560*/  FMUL R21, R21, R12 ;  /* 0x0000000c15157220 */ /* 0x001fe20000400000 */
[----:B------:R-:W-:-:S02]  /*0570*/  IMAD R12, R27, -0xe000, R25 ;  /* 0xffff20001b0c7824 */ /* 0x000fc400078e0219 */
[----:B---3--:R-:W-:Y:S01]  /*0580*/  FMUL R0, R6, R9 ;  /* 0x0000000906007220 */ /* 0x008fe20000400000 */
[----:B-1----:R-:W-:-:S04]  /*0590*/  IMAD.WIDE R8, R7, 0x4, R10 ;  /* 0x0000000407087825 */ /* 0x002fc800078e020a */
[----:B------:R-:W-:Y:S01]  /*05a0*/  IMAD.WIDE R10, R23, 0x4, R10 ;  /* 0x00000004170a7825 */ /* 0x000fe200078e020a */
[----:B------:R0:W3:Y:S03]  /*05b0*/  LDG.E.EL R3, desc[UR4][R8.64] ;  /* 0x0000000408037981 */ /* 0x0000e6000c2e1900 */
[----:B------:R-:W-:Y:S01]  /*05c0*/  IMAD R27, R27, 0xc000, R12 ;  /* 0x0000c0001b1b7824 */ /* 0x000fe200078e020c */
[----:B------:R1:W2:Y:S01]  /*05d0*/  LDG.E.EL R20, desc[UR4][R10.64] ;  /* 0x000000040a147981 */ /* 0x0002a2000c2e1900 */
[----:B0-----:R-:W-:Y:S01]  /*05e0*/  IMAD.WIDE R8, R7, 0x4, R28 ;  /* 0x0000000407087825 */ /* 0x001fe200078e021c */
[----:B------:R-:W-:Y:S02]  /*05f0*/  CS2R R4, SRZ ;  /* 0x0000000000047805 */ /* 0x000fe4000001ff00 */
[----:B------:R-:W-:Y:S02]  /*0600*/  CS2R R6, SRZ ;  /* 0x0000000000067805 */ /* 0x000fe4000001ff00 */
[----:B-1----:R-:W-:Y:S01]  /*0610*/  CS2R R10, SRZ ;  /* 0x00000000000a7805 */ /* 0x002fe2000001ff00 */
[----:B------:R0:W3:Y:S01]  /*0620*/  LDG.E.EL R22, desc[UR4][R8.64] ;  /* 0x0000000408167981 */ /* 0x0000e2000c2e1900 */
[----:B-----5:R-:W-:Y:S01]  /*0630*/  IMAD.WIDE R26, R27, 0x4, R16 ;  /* 0x000000041b1a7825 */ /* 0x020fe200078e0210 */
[----:B------:R-:W-:-:S02]  /*0640*/  ISETP.GE.AND P2, PT, R23, 0xc0, PT ;  /* 0x000000c01700780c */ /* 0x000fc40003f46270 */
[----:B------:R1:W5:Y:S01]  /*0650*/  @P0 LDG.E.128 R4, desc[UR4][R14.64+-0x30000] ;  /* 0xfd0000040e040981 */ /* 0x000362000c1e1d00 */
[----:B0-----:R-:W-:Y:S01]  /*0660*/  CS2R R8, SRZ ;  /* 0x0000000000087805 */ /* 0x001fe2000001ff00 */
[----:B------:R-:W-:-:S05]  /*0670*/  IMAD.WIDE R16, R13, 0x4, R16 ;  /* 0x000000040d107825 */ /* 0x000fca00078e0210 */
[----:B------:R0:W2:Y:S01]  /*0680*/  @!P3 LDG.E.128 R8, desc[UR4][R26.64] ;  /* 0x000000041a08b981 */ /* 0x0000a2000c1e1d00 */
[----:B------:R-:W-:Y:S02]  /*0690*/  ISETP.GT.AND P1, PT, R23, 0xbf, PT ;  /* 0x000000bf1700780c */ /* 0x000fe40003f24270 */
[----:B------:R-:W-:Y:S02]  /*06a0*/  CS2R R12, SRZ ;  /* 0x00000000000c7805 */ /* 0x000fe4000001ff00 */
[----:B-1----:R-:W-:-:S06]  /*06b0*/  CS2R R14, SRZ ;  /* 0x00000000000e7805 */ /* 0x002fcc000001ff00 */
[----:B------:R1:W3:Y:S01]  /*06c0*/  @!P2 LDG.E.128 R12, desc[UR4][R16.64] ;  /* 0x00000004100ca981 */ /* 0x0002e2000c1e1d00 */
[----:B0-----:R-:W-:-:S04]  /*06d0*/  LEA R26, P4, R19, UR6, 0x2 ;  /* 0x00000006131a7c11 */ /* 0x001fc8000f8810ff */
[----:B------:R-:W-:Y:S02]  /*06e0*/  LEA.HI.X R27, R19, UR7, R18, 0x2, P4 ;  /* 0x00000007131b7c11 */ /* 0x000fe4000a0f1412 */
[----:B------:R-:W-:Y:S02]  /*06f0*/  CS2R R18, SRZ ;  /* 0x0000000000127805 */ /* 0x000fe4000001ff00 */
[----:B-1----:R-:W-:-:S06]  /*0700*/  CS2R R16, SRZ ;  /* 0x0000000000107805 */ /* 0x002fcc000001ff00 */
[----:B------:R0:W4:Y:S01]  /*0710*/  @P1 LDG.E.128 R16, desc[UR4][R26.64+-0x30000] ;  /* 0xfd0000041a101981 */ /* 0x000122000c1e1d00 */
[----:B------:R-:W-:-:S05]  /*0720*/  IMAD.WIDE R28, R23, 0x4, R28 ;  /* 0x00000004171c7825 */ /* 0x000fca00078e021c */
[----:B------:R1:W4:Y:S01]  /*0730*/  LDG.E.EL R23, desc[UR4][R28.64] ;  /* 0x000000041c177981 */ /* 0x000322000c2e1900 */
[----:B-----5:R-:W-:Y:S02]  /*0740*/  SEL R4, R4, RZ, P0 ;  /* 0x000000ff04047207 */ /* 0x020fe40000000000 */
[----:B------:R-:W-:Y:S02]  /*0750*/  SEL R6, R6, RZ, P0 ;  /* 0x000000ff06067207 */ /* 0x000fe40000000000 */
[----:B0-----:R-:W-:Y:S02]  /*0760*/  SEL R26, R7, RZ, P0 ;  /* 0x000000ff071a7207 */ /* 0x001fe40000000000 */
[----:B--2---:R-:W-:-:S04]  /*0770*/  SEL R8, R8, RZ, !P3 ;  /* 0x000000ff08087207 */ /* 0x004fc80005800000 */
[----:B------:R-:W-:Y:S02]  /*0780*/  SEL R4, R8, R4, !P3 ;  /* 0x0000000408047207 */ /* 0x000fe40005800000 */
[----:B------:R-:W-:Y:S02]  /*0790*/  SEL R8, R9, RZ, !P3 ;  /* 0x000000ff09087207 */ /* 0x000fe40005800000 */
[----:B------:R-:W-:Y:S02]  /*07a0*/  SEL R9, R10, RZ, !P3 ;  /* 0x000000ff0a097207 */ /* 0x000fe40005800000 */
[----:B------:R-:W-:Y:S02]  /*07b0*/  SEL R5, R5, RZ, P0 ;  /* 0x000000ff05057207 */ /* 0x000fe40000000000 */
[----:B------:R-:W-:Y:S02]  /*07c0*/  SEL R7, R11, RZ, !P3 ;  /* 0x000000ff0b077207 */ /* 0x000fe40005800000 */
[----:B------:R-:W-:-:S02]  /*07d0*/  SEL R6, R9, R6, !P3 ;  /* 0x0000000609067207 */ /* 0x000fc40005800000 */
[----:B------:R-:W-:Y:S02]  /*07e0*/  SEL R5, R8, R5, !P3 ;  /* 0x0000000508057207 */ /* 0x000fe40005800000 */
[----:B------:R-:W-:Y:S01]  /*07f0*/  SEL R7, R7, R26, !P3 ;  /* 0x0000001a07077207 */ /* 0x000fe20005800000 */
[----:B------:R-:W-:Y:S01]  /*0800*/  FADD R8, -R24, R6 ;  /* 0x0000000618087221 */ /* 0x000fe20000000100 */
[----:B---3--:R-:W-:Y:S01]  /*0810*/  SEL R12, R12, RZ, !P2 ;  /* 0x000000ff0c0c7207 */ /* 0x008fe20005000000 */
[C---:B------:R-:W-:Y:S01]  /*0820*/  FADD R10, -R24.reuse, R5 ;  /* 0x00000005180a7221 */ /* 0x040fe20000000100 */
[----:B------:R-:W-:Y:S01]  /*0830*/  SEL R13, R13, RZ, !P2 ;  /* 0x000000ff0d0d7207 */ /* 0x000fe20005000000 */
[C---:B------:R-:W-:Y:S01]  /*0840*/  FADD R26, -R24.reuse, R7 ;  /* 0x00000007181a7221 */ /* 0x040fe20000000100 */
[----:B------:R-:W-:Y:S01]  /*0850*/  FADD R24, -R24, R4 ;  /* 0x0000000418187221 */ /* 0x000fe20000000100 */
[----:B----4-:R-:W-:Y:S01]  /*0860*/  @P2 SEL R12, R16, RZ, P1 ;  /* 0x000000ff100c2207 */ /* 0x010fe20000800000 */
[----:B------:R-:W-:Y:S01]  /*0870*/  FMUL R11, R21, R8 ;  /* 0x00000008150b7220 */ /* 0x000fe20000400000 */
[----:B------:R-:W-:Y:S01]  /*0880*/  @P2 SEL R13, R17, RZ, P1 ;  /* 0x000000ff110d2207 */ /* 0x000fe20000800000 */
[----:B------:R-:W0:Y:S01]  /*0890*/  LDC.64 R8, c[0x0][0x248] ;  /* 0x00009200ff087b82 */ /* 0x000e220000000a00 */
[C---:B------:R-:W-:Y:S01]  /*08a0*/  FMUL R10, R21.reuse, R10 ;  /* 0x0000000a150a7220 */ /* 0x040fe20000400000 */
[C---:B------:R-:W-:Y:S01]  /*08b0*/  FMUL R27, R21.reuse, R26 ;  /* 0x0000001a151b7220 */ /* 0x040fe20000400000 */
[----:B------:R-:W-:Y:S01]  /*08c0*/  SEL R14, R14, RZ, !P2 ;  /* 0x000000ff0e0e7207 */ /* 0x000fe20005000000 */
[----:B------:R-:W-:Y:S01]  /*08d0*/  FMUL R21, R21, R24 ;  /* 0x0000001815157220 */ /* 0x000fe20000400000 */
[----:B------:R-:W-:-:S03]  /*08e0*/  SEL R15, R15, RZ, !P2 ;  /* 0x000000ff0f0f7207 */ /* 0x000fc60005000000 */
[----:B------:R-:W2:Y:S01]  /*08f0*/  LDC.64 R16, c[0x0][0x240] ;  /* 0x00009000ff107b82 */ /* 0x000ea20000000a00 */
[----:B------:R-:W-:Y:S02]  /*0900*/  @P2 SEL R14, R18, RZ, P1 ;  /* 0x000000ff120e2207 */ /* 0x000fe40000800000 */
[----:B------:R-:W-:Y:S01]  /*0910*/  @P2 SEL R15, R19, RZ, P1 ;  /* 0x000000ff130f2207 */ /* 0x000fe20000800000 */
[C-C-:B------:R-:W-:Y:S01]  /*0920*/  FFMA R10, R3.reuse, R10, R22.reuse ;  /* 0x0000000a030a7223 */ /* 0x140fe20000000016 */
[C-C-:B------:R-:W-:Y:S01]  /*0930*/  FFMA R21, R3.reuse, R21, R22.reuse ;  /* 0x0000001503157223 */ /* 0x140fe20000000016 */
[C-C-:B------:R-:W-:Y:S01]  /*0940*/  FFMA R11, R3.reuse, R11, R22.reuse ;  /* 0x0000000b030b7223 */ /* 0x140fe20000000016 */
[----:B------:R-:W-:Y:S01]  /*0950*/  FFMA R27, R3, R27, R22 ;  /* 0x0000001b031b7223 */ /* 0x000fe20000000016 */
[C---:B------:R-:W-:Y:S01]  /*0960*/  FADD R19, -R2.reuse, R13 ;  /* 0x0000000d02137221 */ /* 0x040fe20000000100 */
[C---:B------:R-:W-:Y:S01]  /*0970*/  FADD R3, -R2.reuse, R12 ;  /* 0x0000000c02037221 */ /* 0x040fe20000000100 */
[C---:B-1----:R-:W-:Y:S01]  /*0980*/  FADD R29, -R2.reuse, R14 ;  /* 0x0000000e021d7221 */ /* 0x042fe20000000100 */
[----:B------:R-:W-:Y:S01]  /*0990*/  FADD R2, -R2, R15 ;  /* 0x0000000f02027221 */ /* 0x000fe20000000100 */
[C---:B------:R-:W-:Y:S01]  /*09a0*/  FMUL R19, R0.reuse, R19 ;  /* 0x0000001300137220 */ /* 0x040fe20000400000 */
[C---:B------:R-:W-:Y:S01]  /*09b0*/  FMUL R18, R0.reuse, R3 ;  /* 0x0000000300127220 */ /* 0x040fe20000400000 */
[C---:B------:R-:W-:Y:S01]  /*09c0*/  FMUL R24, R0.reuse, R29 ;  /* 0x0000001d00187220 */ /* 0x040fe20000400000 */
[----:B------:R-:W-:Y:S01]  /*09d0*/  FMUL R2, R0, R2 ;  /* 0x0000000200027220 */ /* 0x000fe20000400000 */
[C-C-:B------:R-:W-:Y:S01]  /*09e0*/  FFMA R22, R20.reuse, R19, R23.reuse ;  /* 0x0000001314167223 */ /* 0x140fe20000000017 */
[C-C-:B------:R-:W-:Y:S01]  /*09f0*/  FFMA R0, R20.reuse, R18, R23.reuse ;  /* 0x0000001214007223 */ /* 0x140fe20000000017 */
[C-C-:B------:R-:W-:Y:S01]  /*0a00*/  FFMA R24, R20.reuse, R24, R23.reuse ;  /* 0x0000001814187223 */ /* 0x140fe20000000017 */
[----:B------:R-:W-:Y:S01]  /*0a10*/  FFMA R20, R20, R2, R23 ;  /* 0x0000000214147223 */ /* 0x000fe20000000017 */
[----:B------:R-:W-:-:S02]  /*0a20*/  FSETP.GEU.AND P6, PT, R27, RZ, PT ;  /* 0x000000ff1b00720b */ /* 0x000fc40003fce000 */
[----:B------:R-:W-:Y:S02]  /*0a30*/  FSETP.GEU.AND P0, PT, R11, RZ, PT ;  /* 0x000000ff0b00720b */ /* 0x000fe40003f0e000 */
[----:B------:R-:W-:Y:S02]  /*0a40*/  FSETP.GEU.AND P1, PT, R10, RZ, PT ;  /* 0x000000ff0a00720b */ /* 0x000fe40003f2e000 */
[----:B------:R-:W-:Y:S02]  /*0a50*/  SEL R19, R27, RZ, P6 ;  /* 0x000000ff1b137207 */ /* 0x000fe40003000000 */
[----:B------:R-:W-:Y:S02]  /*0a60*/  FSETP.GEU.AND P2, PT, R21, RZ, PT ;  /* 0x000000ff1500720b */ /* 0x000fe40003f4e000 */
[----:B------:R-:W-:Y:S02]  /*0a70*/  FSETP.GEU.AND P3, PT, R20, RZ, PT ;  /* 0x000000ff1400720b */ /* 0x000fe40003f6e000 */
[----:B------:R-:W-:-:S02]  /*0a80*/  FSETP.GEU.AND P4, PT, R24, RZ, PT ;  /* 0x000000ff1800720b */ /* 0x000fc40003f8e000 */
[----:B------:R-:W-:Y:S02]  /*0a90*/  FSETP.GEU.AND P5, PT, R22, RZ, PT ;  /* 0x000000ff1600720b */ /* 0x000fe40003fae000 */
[----:B------:R-:W-:Y:S01]  /*0aa0*/  FSETP.GEU.AND P6, PT, R0, RZ, PT ;  /* 0x000000ff0000720b */ /* 0x000fe20003fce000 */
[----:B--2---:R-:W-:Y:S01]  /*0ab0*/  IMAD.WIDE R2, R25, 0x4, R16 ;  /* 0x0000000419027825 */ /* 0x004fe200078e0210 */
[----:B------:R-:W-:Y:S02]  /*0ac0*/  SEL R18, R11, RZ, P0 ;  /* 0x000000ff0b127207 */ /* 0x000fe40000000000 */
[----:B------:R-:W-:Y:S01]  /*0ad0*/  SEL R17, R10, RZ, P1 ;  /* 0x000000ff0a117207 */ /* 0x000fe20000800000 */
[----:B0-----:R-:W-:Y:S01]  /*0ae0*/  IMAD.WIDE R28, R25, 0x4, R8 ;  /* 0x00000004191c7825 */ /* 0x001fe200078e0208 */
[----:B------:R-:W-:Y:S02]  /*0af0*/  SEL R16, R21, RZ, P2 ;  /* 0x000000ff15107207 */ /* 0x000fe40001000000 */
[----:B------:R-:W-:-:S02]  /*0b00*/  SEL R11, R20, RZ, P3 ;  /* 0x000000ff140b7207 */ /* 0x000fc40001800000 */
[----:B------:R-:W-:Y:S02]  /*0b10*/  SEL R10, R24, RZ, P4 ;  /* 0x000000ff180a7207 */ /* 0x000fe40002000000 */
[----:B------:R-:W-:Y:S02]  /*0b20*/  SEL R9, R22, RZ, P5 ;  /* 0x000000ff16097207 */ /* 0x000fe40002800000 */
[----:B------:R-:W-:Y:S01]  /*0b30*/  SEL R8, R0, RZ, P6 ;  /* 0x000000ff00087207 */ /* 0x000fe20003000000 */
[----:B------:R-:W-:Y:S04]  /*0b40*/  STG.E.128 desc[UR4][R2.64], R4 ;  /* 0x0000000402007986 */ /* 0x000fe8000c101d04 */
[----:B------:R-:W-:Y:S04]  /*0b50*/  STG.E.128 desc[UR4][R2.64+0x800], R12 ;  /* 0x0008000c02007986 */ /* 0x000fe8000c101d04 */
[----:B------:R-:W-:Y:S04]  /*0b60*/  STG.E.128 desc[UR4][R28.64], R16 ;  /* 0x000000101c007986 */ /* 0x000fe8000c101d04 */
[----:B------:R-:W-:Y:S01]  /*0b70*/  STG.E.128 desc[UR4][R28.64+0x800], R8 ;  /* 0x000800081c007986 */ /* 0x000fe2000c101d04 */
[----:B------:R-:W-:Y:S05]  /*0b80*/  EXIT ;  /* 0x000000000000794d */ /* 0x000fea0003800000 */
.L_x_0:
[----:B------:R-:W-:-:S00]  /*0b90*/  BRA `(.L_x_0) ;  /* 0xfffffffc00fc7947 */ /* 0x000fc0000383ffff */
[----:B------:R-:W-:-:S00]  /*0ba0*/  NOP ;  /* 0x0000000000007918 */ /* 0x000fc00000000000 */
        /* <DEDUP_REMOVED lines=13> */
.L_x_1:


//--------------------- .nv.global.init           --------------------------
	.section	.nv.global.init,"aw",@progbits
.nv.global.init:
	.type		_$_str,@object
	.size		_$_str,(_$_str_$_2 - _$_str)
_$_str:
        /*0000*/ 	.byte	0x5f, 0x5f, 0x43, 0x55, 0x44, 0x41, 0x5f, 0x46, 0x54, 0x5a, 0x00
	.type		_$_str_$_2,@object
	.size		_$_str_$_2,(.L_1 - _$_str_$_2)
_$_str_$_2:
        /*000b*/ 	.byte	0x5f, 0x5f, 0x43, 0x55, 0x44, 0x41, 0x5f, 0x50, 0x52, 0x45, 0x43, 0x5f, 0x53, 0x51, 0x52, 0x54
        /*001b*/ 	.byte	0x00
.L_1:


//--------------------- .nv.constant0.triton_poi_fused__native_batch_norm_legit_no_training_cat_relu_8 --------------------------
	.section	.nv.constant0.triton_poi_fused__native_batch_norm_legit_no_training_cat_relu_8,"a",@progbits
	.sectionflags	@""
	.align	4
.nv.constant0.triton_poi_fused__native_batch_norm_legit_no_training_cat_relu_8:
	.zero		596
